	.headerflags	@"EF_CUDA_TEXMODE_UNIFIED EF_CUDA_64BIT_ADDRESS EF_CUDA_ACCELERATORS EF_CUDA_SM90 EF_CUDA_VIRTUAL_SM(EF_CUDA_SM90)"
	.elftype	@"ET_EXEC"


//--------------------- .nv.info                  --------------------------
	.section	.nv.info,"",@"SHT_CUDA_INFO"
	.align	4


	//----- nvinfo : EIATTR_REGCOUNT
	.align		4
        /*0000*/ 	.byte	0x04, 0x2f
        /*0002*/ 	.short	(.L_3 - .L_2)
	.align		4
.L_2:
        /*0004*/ 	.word	index@(triton_poi_fused__native_batch_norm_legit_no_training_relu_23)
        /*0008*/ 	.word	0x00000010


	//----- nvinfo : EIATTR_MIN_STACK_SIZE
	.align		4
.L_3:
        /*000c*/ 	.byte	0x04, 0x12
        /*000e*/ 	.short	(.L_5 - .L_4)
	.align		4
.L_4:
        /*0010*/ 	.word	index@(triton_poi_fused__native_batch_norm_legit_no_training_relu_23)
        /*0014*/ 	.word	0x00000000


	//----- nvinfo : EIATTR_FRAME_SIZE
	.align		4
.L_5:
        /*0018*/ 	.byte	0x04, 0x11
        /*001a*/ 	.short	(.L_7 - .L_6)
	.align		4
.L_6:
        /*001c*/ 	.word	index@(triton_poi_fused__native_batch_norm_legit_no_training_relu_23)
        /*0020*/ 	.word	0x00000000


	//----- nvinfo : EIATTR_MIN_STACK_SIZE
	.align		4
.L_7:
        /*0024*/ 	.byte	0x04, 0x12
        /*0026*/ 	.short	(.L_9 - .L_8)
	.align		4
.L_8:
        /*0028*/ 	.word	index@(triton_poi_fused__native_batch_norm_legit_no_training_relu_23)
        /*002c*/ 	.word	0x00000000
.L_9:


//--------------------- .nv.info.triton_poi_fused__native_batch_norm_legit_no_training_relu_23 --------------------------
	.section	.nv.info.triton_poi_fused__native_batch_norm_legit_no_training_relu_23,"",@"SHT_CUDA_INFO"
	.sectionflags	@""
	.align	4


	//----- nvinfo : EIATTR_CUDA_API_VERSION
	.align		4
        /*0000*/ 	.byte	0x04, 0x37
        /*0002*/ 	.short	(.L_11 - .L_10)
.L_10:
        /*0004*/ 	.word	0x0000007c


	//----- nvinfo : EIATTR_KPARAM_INFO
	.align		4
.L_11:
        /*0008*/ 	.byte	0x04, 0x17
        /*000a*/ 	.short	(.L_13 - .L_12)
.L_12:
        /*000c*/ 	.word	0x00000000
        /*0010*/ 	.short	0x0006
        /*0012*/ 	.short	0x0030
        /*0014*/ 	.byte	0x00, 0xf0, 0x11, 0x00


	//----- nvinfo : EIATTR_KPARAM_INFO
	.align		4
.L_13:
        /*0018*/ 	.byte	0x04, 0x17
        /*001a*/ 	.short	(.L_15 - .L_14)
.L_14:
        /*001c*/ 	.word	0x00000000
        /*0020*/ 	.short	0x0005
        /*0022*/ 	.short	0x0028
        /*0024*/ 	.byte	0x00, 0xf4, 0x21, 0x00


	//----- nvinfo : EIATTR_KPARAM_INFO
	.align		4
.L_15:
        /*0028*/ 	.byte	0x04, 0x17
        /*002a*/ 	.short	(.L_17 - .L_16)
.L_16:
        /*002c*/ 	.word	0x00000000
        /*0030*/ 	.short	0x0004
        /*0032*/ 	.short	0x0020
        /*0034*/ 	.byte	0x00, 0xf4, 0x21, 0x00


	//----- nvinfo : EIATTR_KPARAM_INFO
	.align		4
.L_17:
        /*0038*/ 	.byte	0x04, 0x17
        /*003a*/ 	.short	(.L_19 - .L_18)
.L_18:
        /*003c*/ 	.word	0x00000000
        /*0040*/ 	.short	0x0003
        /*0042*/ 	.short	0x0018
        /*0044*/ 	.byte	0x00, 0xf4, 0x21, 0x00


	//----- nvinfo : EIATTR_KPARAM_INFO
	.align		4
.L_19:
        /*0048*/ 	.byte	0x04, 0x17
        /*004a*/ 	.short	(.L_21 - .L_20)
.L_20:
        /*004c*/ 	.word	0x00000000
        /*0050*/ 	.short	0x0002
        /*0052*/ 	.short	0x0010
        /*0054*/ 	.byte	0x00, 0xf4, 0x21, 0x00


	//----- nvinfo : EIATTR_KPARAM_INFO
	.align		4
.L_21:
        /*0058*/ 	.byte	0x04, 0x17
        /*005a*/ 	.short	(.L_23 - .L_22)
.L_22:
        /*005c*/ 	.word	0x00000000
        /*0060*/ 	.short	0x0001
        /*0062*/ 	.short	0x0008
        /*0064*/ 	.byte	0x00, 0xf4, 0x21, 0x00


	//----- nvinfo : EIATTR_KPARAM_INFO
	.align		4
.L_23:
        /*0068*/ 	.byte	0x04, 0x17
        /*006a*/ 	.short	(.L_25 - .L_24)
.L_24:
        /*006c*/ 	.word	0x00000000
        /*0070*/ 	.short	0x0000
        /*0072*/ 	.short	0x0000
        /*0074*/ 	.byte	0x00, 0xf4, 0x21, 0x00


	//----- nvinfo : EIATTR_SPARSE_MMA_MASK
	.align		4
.L_25:
        /*0078*/ 	.byte	0x03, 0x50
        /*007a*/ 	.short	0x0000


	//----- nvinfo : EIATTR_MAXREG_COUNT
	.align		4
        /*007c*/ 	.byte	0x03, 0x1b
        /*007e*/ 	.short	0x00ff


	//----- nvinfo : EIATTR_EXIT_INSTR_OFFSETS
	.align		4
        /*0080*/ 	.byte	0x04, 0x1c
        /*0082*/ 	.short	(.L_27 - .L_26)


	//   ....[0]....
.L_26:
        /*0084*/ 	.word	0x000002c0


	//----- nvinfo : EIATTR_REQNTID
	.align		4
.L_27:
        /*0088*/ 	.byte	0x04, 0x10
        /*008a*/ 	.short	(.L_29 - .L_28)
.L_28:
        /*008c*/ 	.word	0x00000080
        /*0090*/ 	.word	0x00000001
        /*0094*/ 	.word	0x00000001


	//----- nvinfo : EIATTR_CBANK_PARAM_SIZE
	.align		4
.L_29:
        /*0098*/ 	.byte	0x03, 0x19
        /*009a*/ 	.short	0x0034


	//----- nvinfo : EIATTR_PARAM_CBANK
	.align		4
        /*009c*/ 	.byte	0x04, 0x0a
        /*009e*/ 	.short	(.L_31 - .L_30)
	.align		4
.L_30:
        /*00a0*/ 	.word	index@(.nv.constant0.triton_poi_fused__native_batch_norm_legit_no_training_relu_23)
        /*00a4*/ 	.short	0x0210
        /*00a6*/ 	.short	0x0034


	//----- nvinfo : EIATTR_SW_WAR
	.align		4
.L_31:
        /*00a8*/ 	.byte	0x04, 0x36
        /*00aa*/ 	.short	(.L_33 - .L_32)
.L_32:
        /*00ac*/ 	.word	0x00000008
.L_33:


//--------------------- .nv.callgraph             --------------------------
	.section	.nv.callgraph,"",@"SHT_CUDA_CALLGRAPH"
	.align	4
	.sectionentsize	8
	.align		4
        /*0000*/ 	.word	0x00000000
	.align		4
        /*0004*/ 	.word	0xffffffff
	.align		4
        /*0008*/ 	.word	0x00000000
	.align		4
        /*000c*/ 	.word	0xfffffffe
	.align		4
        /*0010*/ 	.word	0x00000000
	.align		4
        /*0014*/ 	.word	0xfffffffd
	.align		4
        /*0018*/ 	.word	0x00000000
	.align		4
        /*001c*/ 	.word	0xfffffffc


//--------------------- .nv.constant4             --------------------------
	.section	.nv.constant4,"a",@progbits
	.align	8
	.align		8
.nv.constant4:
        /*0000*/ 	.dword	_$_str
	.align		8
        /*0008*/ 	.dword	_$_str_$_2


//--------------------- .text.triton_poi_fused__native_batch_norm_legit_no_training_relu_23 --------------------------
	.section	.text.triton_poi_fused__native_batch_norm_legit_no_training_relu_23,"ax",@progbits
	.align	128
        .global         triton_poi_fused__native_batch_norm_legit_no_training_relu_23
        .type           triton_poi_fused__native_batch_norm_legit_no_training_relu_23,@function
        .size           triton_poi_fused__native_batch_norm_legit_no_training_relu_23,(.L_x_1 - triton_poi_fused__native_batch_norm_legit_no_training_relu_23)
        .other          triton_poi_fused__native_batch_norm_legit_no_training_relu_23,@"STO_CUDA_ENTRY STV_DEFAULT"
triton_poi_fused__native_batch_norm_legit_no_training_relu_23:
.text.triton_poi_fused__native_batch_norm_legit_no_training_relu_23:
[----:B------:R-:W-:Y:S01]  /*0000*/  LDC R1, c[0x0][0x28] ;  /* 0x00000a00ff017b82 */ /* 0x000fe20000000800 */
[----:B------:R-:W1:Y:S07]  /*0010*/  S2R R0, SR_TID.X ;  /* 0x0000000000007919 */ /* 0x000e6e0000002100 */
[----:B------:R-:W2:Y:S01]  /*0020*/  LDC.64 R6, c[0x0][0x220] ;  /* 0x00008800ff067b82 */ /* 0x000ea20000000a00 */
[----:B------:R-:W-:Y:S01]  /*0030*/  ULDC.64 UR4, c[0x0][0x208] ;  /* 0x0000820000047ab9 */ /* 0x000fe20000000a00 */
[----:B------:R-:W3:Y:S06]  /*0040*/  S2R R3, SR_CTAID.X ;  /* 0x0000000000037919 */ /* 0x000eec0000002500 */
[----:B------:R-:W4:Y:S08]  /*0050*/  LDC.64 R4, c[0x0][0x218] ;  /* 0x00008600ff047b82 */ /* 0x000f300000000a00 */
[----:B------:R-:W5:Y:S08]  /*0060*/  LDC.64 R8, c[0x0][0x228] ;  /* 0x00008a00ff087b82 */ /* 0x000f700000000a00 */
[----:B------:R-:W5:Y:S01]  /*0070*/  LDC.64 R10, c[0x0][0x230] ;  /* 0x00008c00ff0a7b82 */ /* 0x000f620000000a00 */
[----:B-1----:R-:W-:-:S04]  /*0080*/  LOP3.LUT R0, R0, 0x7f, RZ, 0xc0, !PT ;  /* 0x0000007f00007812 */ /* 0x002fc800078ec0ff */
[----:B---3--:R-:W-:-:S05]  /*0090*/  LEA R0, R3, R0, 0x7 ;  /* 0x0000000003007211 */ /* 0x008fca00078e38ff */
[----:B------:R-:W-:-:S05]  /*00a0*/  IMAD.HI R2, R0, 0x2aaaaaab, RZ ;  /* 0x2aaaaaab00027827 */ /* 0x000fca00078e02ff */
[----:B------:R-:W-:-:S04]  /*00b0*/  SHF.R.U32.HI R3, RZ, 0x1f, R2 ;  /* 0x0000001fff037819 */ /* 0x000fc80000011602 */
[----:B------:R-:W-:-:S05]  /*00c0*/  LEA.HI R3, R2, R3, RZ, 0x18 ;  /* 0x0000000302037211 */ /* 0x000fca00078fc0ff */
[----:B------:R-:W-:Y:S02]  /*00d0*/  IMAD R13, R3, -0x600, R0 ;  /* 0xfffffa00030d7824 */ /* 0x000fe400078e0200 */
[----:B------:R-:W1:Y:S02]  /*00e0*/  LDC.64 R2, c[0x0][0x210] ;  /* 0x00008400ff027b82 */ /* 0x000e640000000a00 */
[----:B--2---:R-:W-:-:S06]  /*00f0*/  IMAD.WIDE R6, R13, 0x4, R6 ;  /* 0x000000040d067825 */ /* 0x004fcc00078e0206 */
[----:B------:R-:W2:Y:S01]  /*0100*/  LDG.E.EL R6, desc[UR4][R6.64] ;  /* 0x0000000406067981 */ /* 0x000ea2000c2e1900 */
[----:B----4-:R-:W-:-:S04]  /*0110*/  IMAD.WIDE R4, R13, 0x4, R4 ;  /* 0x000000040d047825 */ /* 0x010fc800078e0204 */
[C---:B-----5:R-:W-:Y:S02]  /*0120*/  IMAD.WIDE R8, R13.reuse, 0x4, R8 ;  /* 0x000000040d087825 */ /* 0x060fe400078e0208 */
[----:B------:R3:W4:Y:S02]  /*0130*/  LDG.E.EL R5, desc[UR4][R4.64] ;  /* 0x0000000404057981 */ /* 0x000724000c2e1900 */
[----:B0-----:R-:W-:Y:S02]  /*0140*/  IMAD.WIDE R10, R13, 0x4, R10 ;  /* 0x000000040d0a7825 */ /* 0x001fe400078e020a */
[----:B------:R-:W5:Y:S04]  /*0150*/  LDG.E.EL R8, desc[UR4][R8.64] ;  /* 0x0000000408087981 */ /* 0x000f68000c2e1900 */
[----:B------:R-:W5:Y:S01]  /*0160*/  LDG.E.EL R11, desc[UR4][R10.64] ;  /* 0x000000040a0b7981 */ /* 0x000f62000c2e1900 */
[----:B-1----:R-:W-:-:S05]  /*0170*/  IMAD.WIDE R2, R0, 0x4, R2 ;  /* 0x0000000400027825 */ /* 0x002fca00078e0202 */
[----:B------:R0:W4:Y:S01]  /*0180*/  LDG.E R12, desc[UR4][R2.64] ;  /* 0x00000004020c7981 */ /* 0x000122000c1e1900 */
[----:B---3--:R-:W-:Y:S01]  /*0190*/  HFMA2.MMA R4, -RZ, RZ, 1.625, 0 ;  /* 0x3e800000ff047435 */ /* 0x008fe200000001ff */
[----:B0-----:R-:W0:Y:S02]  /*01a0*/  LDC.64 R2, c[0x0][0x238] ;  /* 0x00008e00ff027b82 */ /* 0x001e240000000a00 */
[----:B0-----:R-:W-:-:S04]  /*01b0*/  IMAD.WIDE R2, R0, 0x4, R2 ;  /* 0x0000000400027825 */ /* 0x001fc800078e0202 */
[----:B--2---:R-:W-:-:S04]  /*01c0*/  FADD R6, R6, 9.9999997473787516356e-06 ;  /* 0x3727c5ac06067421 */ /* 0x004fc80000000000 */
[----:B------:R-:W0:Y:S02]  /*01d0*/  MUFU.SQRT R7, R6 ;  /* 0x0000000600077308 */ /* 0x000e240000002000 */
[C---:B0-----:R-:W-:Y:S02]  /*01e0*/  FSETP.GT.AND P0, PT, R7.reuse, 8.50705917302346158658e+37, PT ;  /* 0x7e8000000700780b */ /* 0x041fe40003f04000 */
[----:B------:R-:W-:-:S11]  /*01f0*/  FSETP.GEU.AND P1, PT, R7, 1.175494350822287508e-38, PT ;  /* 0x008000000700780b */ /* 0x000fd60003f2e000 */
[----:B------:R-:W-:-:S04]  /*0200*/  @P0 FMUL R7, R7, 0.25 ;  /* 0x3e80000007070820 */ /* 0x000fc80000400000 */
[----:B------:R-:W-:-:S06]  /*0210*/  @!P1 FMUL R7, R7, 16777216 ;  /* 0x4b80000007079820 */ /* 0x000fcc0000400000 */
[----:B------:R-:W0:Y:S01]  /*0220*/  MUFU.RCP R7, R7 ;  /* 0x0000000700077308 */ /* 0x000e220000001000 */
[----:B------:R-:W-:Y:S01]  /*0230*/  FSEL R4, R4, 1, P0 ;  /* 0x3f80000004047808 */ /* 0x000fe20000000000 */
[----:B----4-:R-:W-:-:S04]  /*0240*/  FADD R5, R12, -R5 ;  /* 0x800000050c057221 */ /* 0x010fc80000000000 */
[----:B------:R-:W-:-:S04]  /*0250*/  @!P1 FMUL R4, R4, 16777216 ;  /* 0x4b80000004049820 */ /* 0x000fc80000400000 */
[----:B0-----:R-:W-:-:S04]  /*0260*/  FMUL R4, R7, R4 ;  /* 0x0000000407047220 */ /* 0x001fc80000400000 */
[----:B------:R-:W-:-:S04]  /*0270*/  FMUL R4, R5, R4 ;  /* 0x0000000405047220 */ /* 0x000fc80000400000 */
[----:B-----5:R-:W-:-:S05]  /*0280*/  FFMA R4, R8, R4, R11 ;  /* 0x0000000408047223 */ /* 0x020fca000000000b */
[----:B------:R-:W-:-:S04]  /*0290*/  FSETP.GEU.AND P0, PT, R4, RZ, PT ;  /* 0x000000ff0400720b */ /* 0x000fc80003f0e000 */
[----:B------:R-:W-:-:S05]  /*02a0*/  FSEL R5, R4, RZ, P0 ;  /* 0x000000ff04057208 */ /* 0x000fca0000000000 */
[----:B------:R-:W-:Y:S01]  /*02b0*/  STG.E desc[UR4][R2.64], R5 ;  /* 0x0000000502007986 */ /* 0x000fe2000c101904 */
[----:B------:R-:W-:Y:S05]  /*02c0*/  EXIT ;  /* 0x000000000000794d */ /* 0x000fea0003800000 */
.L_x_0:
[----:B------:R-:W-:-:S00]  /*02d0*/  BRA `(.L_x_0) ;  /* 0xfffffffc00fc7947 */ /* 0x000fc0000383ffff */
[----:B------:R-:W-:-:S00]  /*02e0*/  NOP ;  /* 0x0000000000007918 */ /* 0x000fc00000000000 */
        /* <DEDUP_REMOVED lines=9> */
.L_x_1:


//--------------------- .nv.global.init           --------------------------
	.section	.nv.global.init,"aw",@progbits
.nv.global.init:
	.type		_$_str,@object
	.size		_$_str,(_$_str_$_2 - _$_str)
_$_str:
        /*0000*/ 	.byte	0x5f, 0x5f, 0x43, 0x55, 0x44, 0x41, 0x5f, 0x46, 0x54, 0x5a, 0x00
	.type		_$_str_$_2,@object
	.size		_$_str_$_2,(.L_1 - _$_str_$_2)
_$_str_$_2:
        /*000b*/ 	.byte	0x5f, 0x5f, 0x43, 0x55, 0x44, 0x41, 0x5f, 0x50, 0x52, 0x45, 0x43, 0x5f, 0x53, 0x51, 0x52, 0x54
        /*001b*/ 	.byte	0x00
.L_1:


//--------------------- .nv.constant0.triton_poi_fused__native_batch_norm_legit_no_training_relu_23 --------------------------
	.section	.nv.constant0.triton_poi_fused__native_batch_norm_legit_no_training_relu_23,"a",@progbits
	.sectionflags	@""
	.align	4
.nv.constant0.triton_poi_fused__native_batch_norm_legit_no_training_relu_23:
	.zero		580
